//
// Generated by NVIDIA NVVM Compiler
//
// Compiler Build ID: CL-36424714
// Cuda compilation tools, release 13.0, V13.0.88
// Based on NVVM 20.0.0
//

.version 9.0
.target sm_100
.address_size 64

	// .globl	_Z27visualizeThreadOrganizationv
.extern .func  (.param .b32 func_retval0) vprintf
(
	.param .b64 vprintf_param_0,
	.param .b64 vprintf_param_1
)
;
.global .align 1 .b8 $str[93] = {80, 101, 114, 115, 111, 110, 32, 37, 100, 32, 124, 32, 66, 117, 105, 108, 100, 105, 110, 103, 45, 70, 108, 111, 111, 114, 45, 65, 112, 116, 40, 37, 100, 44, 37, 100, 44, 37, 100, 41, 32, 124, 32, 82, 111, 111, 109, 45, 80, 111, 115, 105, 116, 105, 111, 110, 40, 37, 100, 44, 37, 100, 44, 37, 100, 41, 32, 124, 32, 65, 112, 97, 114, 116, 109, 101, 110, 116, 35, 37, 100, 32, 124, 32, 82, 111, 111, 109, 35, 37, 100, 10};

.visible .entry _Z27visualizeThreadOrganizationv()
{
	.local .align 8 .b8 	__local_depot0[40];
	.reg .b64 	%SP;
	.reg .b64 	%SPL;
	.reg .b32 	%r<21>;
	.reg .b64 	%rd<5>;

	mov.u64 	%SPL, __local_depot0;
	cvta.local.u64 	%SP, %SPL;
	add.u64 	%rd1, %SP, 0;
	add.u64 	%rd2, %SPL, 0;
	mov.u32 	%r1, %ctaid.z;
	mov.u32 	%r2, %ctaid.y;
	mov.u32 	%r3, %ctaid.x;
	mov.u32 	%r4, %nctaid.x;
	mov.u32 	%r5, %nctaid.y;
	mad.lo.s32 	%r6, %r5, %r1, %r2;
	mad.lo.s32 	%r7, %r6, %r4, %r3;
	mov.u32 	%r8, %tid.x;
	mov.u32 	%r9, %tid.y;
	mov.u32 	%r10, %tid.z;
	mov.u32 	%r11, %ntid.x;
	mov.u32 	%r12, %ntid.y;
	mad.lo.s32 	%r13, %r12, %r10, %r9;
	mad.lo.s32 	%r14, %r13, %r11, %r8;
	mul.lo.s32 	%r15, %r11, %r12;
	mov.u32 	%r16, %ntid.z;
	mul.lo.s32 	%r17, %r15, %r16;
	mad.lo.s32 	%r18, %r17, %r7, %r14;
	st.local.v2.u32 	[%rd2], {%r18, %r1};
	st.local.v2.u32 	[%rd2+8], {%r2, %r3};
	st.local.v2.u32 	[%rd2+16], {%r8, %r9};
	st.local.v2.u32 	[%rd2+24], {%r10, %r7};
	st.local.u32 	[%rd2+32], %r14;
	mov.u64 	%rd3, $str;
	cvta.global.u64 	%rd4, %rd3;
	{ // callseq 0, 0
	.param .b64 param0;
	st.param.b64 	[param0], %rd4;
	.param .b64 param1;
	st.param.b64 	[param1], %rd1;
	.param .b32 retval0;
	call.uni (retval0), 
	vprintf, 
	(
	param0, 
	param1
	);
	ld.param.b32 	%r19, [retval0];
	} // callseq 0
	ret;

}


// ===== COMPILED SASS (sm_100) =====

	.target	sm_100

	.elftype	@"ET_EXEC"


//--------------------- .note.nv.tkinfo           --------------------------
	.section	.note.nv.tkinfo,"",@"SHT_NOTE"
	.sectionflags	@"SHF_NOTE_NV_TKINFO"
	.tkinfo
        /*0018*/ 	.word	0x00000002
        /*0030*/ 	.string	""
        /*0030*/ 	.string	"ptxas"
        /*0030*/ 	.string	"Cuda compilation tools, release 13.0, V13.0.88"
        /*0030*/ 	.string	"Build cuda_13.0.r13.0/compiler.36424714_0"
        /*0030*/ 	.string	"-arch sm_100 -m 64 "



//--------------------- .note.nv.cuinfo           --------------------------
	.section	.note.nv.cuinfo,"",@"SHT_NOTE"
	.sectionflags	@"SHF_NOTE_NV_CUINFO"
        /*0018*/ 	.short	0x0002
        /*001a*/ 	.short	0x0064
        /*001c*/ 	.short	0x0082
	.zero		2


//--------------------- .nv.info                  --------------------------
	.section	.nv.info,"",@"SHT_CUDA_INFO"
	.align	4


	//----- nvinfo : EIATTR_REGCOUNT
	.align		4
        /*0000*/ 	.byte	0x04, 0x2f
        /*0002*/ 	.short	(.L_2 - .L_1)
	.align		4
.L_1:
        /*0004*/ 	.word	index@(_Z27visualizeThreadOrganizationv)
        /*0008*/ 	.word	0x00000018


	//----- nvinfo : EIATTR_FRAME_SIZE
	.align		4
.L_2:
        /*000c*/ 	.byte	0x04, 0x11
        /*000e*/ 	.short	(.L_4 - .L_3)
	.align		4
.L_3:
        /*0010*/ 	.word	index@(_Z27visualizeThreadOrganizationv)
        /*0014*/ 	.word	0x00000028


	//----- nvinfo : EIATTR_MIN_STACK_SIZE
	.align		4
.L_4:
        /*0018*/ 	.byte	0x04, 0x12
        /*001a*/ 	.short	(.L_6 - .L_5)
	.align		4
.L_5:
        /*001c*/ 	.word	index@(_Z27visualizeThreadOrganizationv)
        /*0020*/ 	.word	0x00000028
.L_6:


//--------------------- .nv.compat                --------------------------
	.section	.nv.compat,"",@"SHT_CUDA_COMPAT_INFO"
	.align	4
        /*0000*/ 	.byte	0x02, 0x09, 0x00, 0x00, 0x02, 0x02, 0x01, 0x00, 0x02, 0x05, 0x05, 0x00, 0x03, 0x07, 0x01, 0x01
        /*0010*/ 	.byte	0x02, 0x03, 0x00, 0x00, 0x02, 0x06, 0x01, 0x00, 0x04, 0x0b, 0x08, 0x00, 0x09, 0x00, 0x00, 0x00
        /*0020*/ 	.byte	0x00, 0x00, 0x00, 0x00


//--------------------- .nv.info._Z27visualizeThreadOrganizationv --------------------------
	.section	.nv.info._Z27visualizeThreadOrganizationv,"",@"SHT_CUDA_INFO"
	.sectionflags	@""
	.align	4


	//----- nvinfo : EIATTR_CUDA_API_VERSION
	.align		4
        /*0000*/ 	.byte	0x04, 0x37
        /*0002*/ 	.short	(.L_8 - .L_7)
.L_7:
        /*0004*/ 	.word	0x00000082


	//----- nvinfo : EIATTR_SPARSE_MMA_MASK
	.align		4
.L_8:
        /*0008*/ 	.byte	0x03, 0x50
        /*000a*/ 	.short	0x0000


	//----- nvinfo : EIATTR_MAXREG_COUNT
	.align		4
        /*000c*/ 	.byte	0x03, 0x1b
        /*000e*/ 	.short	0x00ff


	//----- nvinfo : EIATTR_EXTERNS
	.align		4
        /*0010*/ 	.byte	0x04, 0x0f
        /*0012*/ 	.short	(.L_10 - .L_9)


	//   ....[0]....
	.align		4
.L_9:
        /*0014*/ 	.word	index@(vprintf)


	//----- nvinfo : EIATTR_MERCURY_ISA_VERSION
	.align		4
.L_10:
        /*0018*/ 	.byte	0x03, 0x5f
        /*001a*/ 	.short	0x0101


	//----- nvinfo : EIATTR_VRC_CTA_INIT_COUNT
	.align		4
        /*001c*/ 	.byte	0x02, 0x4a
	.zero		1
	.zero		1


	//----- nvinfo : EIATTR_SYSCALL_OFFSETS
	.align		4
        /*0020*/ 	.byte	0x04, 0x46
        /*0022*/ 	.short	(.L_12 - .L_11)


	//   ....[0]....
.L_11:
        /*0024*/ 	.word	0x00000230


	//----- nvinfo : EIATTR_EXIT_INSTR_OFFSETS
	.align		4
.L_12:
        /*0028*/ 	.byte	0x04, 0x1c
        /*002a*/ 	.short	(.L_14 - .L_13)


	//   ....[0]....
.L_13:
        /*002c*/ 	.word	0x00000240


	//----- nvinfo : EIATTR_SW_WAR
	.align		4
.L_14:
        /*0030*/ 	.byte	0x04, 0x36
        /*0032*/ 	.short	(.L_16 - .L_15)
.L_15:
        /*0034*/ 	.word	0x00000008
.L_16:


//--------------------- .nv.callgraph             --------------------------
	.section	.nv.callgraph,"",@"SHT_CUDA_CALLGRAPH"
	.align	4
	.sectionentsize	8
	.align		4
        /*0000*/ 	.word	0x00000000
	.align		4
        /*0004*/ 	.word	0xffffffff
	.align		4
        /*0008*/ 	.word	index@(_Z27visualizeThreadOrganizationv)
	.align		4
        /*000c*/ 	.word	index@(vprintf)
	.align		4
        /*0010*/ 	.word	0x00000000
	.align		4
        /*0014*/ 	.word	0xfffffffe
	.align		4
        /*0018*/ 	.word	0x00000000
	.align		4
        /*001c*/ 	.word	0xfffffffd
	.align		4
        /*0020*/ 	.word	0x00000000
	.align		4
        /*0024*/ 	.word	0xfffffffc


//--------------------- .nv.constant4             --------------------------
	.section	.nv.constant4,"a",@progbits
	.align	8
	.align		8
.nv.constant4:
        /*0000*/ 	.dword	vprintf
	.align		8
        /*0008*/ 	.dword	$str


//--------------------- .text._Z27visualizeThreadOrganizationv --------------------------
	.section	.text._Z27visualizeThreadOrganizationv,"ax",@progbits
	.align	128
        .global         _Z27visualizeThreadOrganizationv
        .type           _Z27visualizeThreadOrganizationv,@function
        .size           _Z27visualizeThreadOrganizationv,(.L_x_2 - _Z27visualizeThreadOrganizationv)
        .other          _Z27visualizeThreadOrganizationv,@"STO_CUDA_ENTRY STV_DEFAULT"
_Z27visualizeThreadOrganizationv:
.text._Z27visualizeThreadOrganizationv:
[----:B------:R-:W0:Y:S01]  /*0000*/  LDC R1, c[0x0][0x37c] ;  /* 0x0000df00ff017b82 */ /* 0x000e220000000800 */
[----:B------:R-:W1:Y:S01]  /*0010*/  S2R R3, SR_CTAID.Z ;  /* 0x0000000000037919 */ /* 0x000e620000002700 */
[----:B------:R-:W2:Y:S01]  /*0020*/  LDCU UR6, c[0x0][0x2fc] ;  /* 0x00005f80ff0677ac */ /* 0x000ea20008000800 */
[----:B------:R-:W-:Y:S01]  /*0030*/  MOV R8, 0x0 ;  /* 0x0000000000087802 */ /* 0x000fe20000000f00 */
[----:B------:R-:W1:Y:S01]  /*0040*/  S2R R4, SR_CTAID.Y ;  /* 0x0000000000047919 */ /* 0x000e620000002600 */
[----:B------:R-:W3:Y:S01]  /*0050*/  LDCU UR7, c[0x0][0x370] ;  /* 0x00006e00ff0777ac */ /* 0x000ee20008000800 */
[----:B0-----:R-:W-:Y:S01]  /*0060*/  IADD3 R1, PT, PT, R1, -0x28, RZ ;  /* 0xffffffd801017810 */ /* 0x001fe20007ffe0ff */
[----:B------:R-:W0:Y:S01]  /*0070*/  S2R R11, SR_TID.Y ;  /* 0x00000000000b7919 */ /* 0x000e220000002200 */
[----:B------:R-:W1:Y:S01]  /*0080*/  LDCU UR8, c[0x0][0x374] ;  /* 0x00006e80ff0877ac */ /* 0x000e620008000800 */
[----:B------:R-:W4:Y:S01]  /*0090*/  LDC.64 R8, c[0x4][R8] ;  /* 0x0100000008087b82 */ /* 0x000f220000000a00 */
[----:B------:R-:W0:Y:S01]  /*00a0*/  S2R R12, SR_TID.Z ;  /* 0x00000000000c7919 */ /* 0x000e220000002300 */
[----:B------:R-:W5:Y:S01]  /*00b0*/  LDCU UR9, c[0x0][0x360] ;  /* 0x00006c00ff0977ac */ /* 0x000f620008000800 */
[----:B------:R-:W3:Y:S01]  /*00c0*/  S2R R5, SR_CTAID.X ;  /* 0x0000000000057919 */ /* 0x000ee20000002500 */
[----:B------:R-:W5:Y:S01]  /*00d0*/  LDCU UR10, c[0x0][0x364] ;  /* 0x00006c80ff0a77ac */ /* 0x000f620008000800 */
[----:B------:R-:W2:Y:S01]  /*00e0*/  S2R R10, SR_TID.X ;  /* 0x00000000000a7919 */ /* 0x000ea20000002100 */
[----:B------:R-:W1:Y:S01]  /*00f0*/  LDCU UR5, c[0x0][0x368] ;  /* 0x00006d00ff0577ac */ /* 0x000e620008000800 */
[----:B-----5:R-:W-:Y:S01]  /*0100*/  UIMAD UR4, UR9, UR10, URZ ;  /* 0x0000000a090472a4 */ /* 0x020fe2000f8e02ff */
[----:B-1----:R-:W-:-:S03]  /*0110*/  IMAD R0, R3, UR8, R4 ;  /* 0x0000000803007c24 */ /* 0x002fc6000f8e0204 */
[----:B------:R-:W-:Y:S01]  /*0120*/  UIMAD UR4, UR4, UR5, URZ ;  /* 0x00000005040472a4 */ /* 0x000fe2000f8e02ff */
[----:B------:R-:W1:Y:S01]  /*0130*/  LDCU UR5, c[0x0][0x2f8] ;  /* 0x00005f00ff0577ac */ /* 0x000e620008000800 */
[----:B0-----:R-:W-:Y:S02]  /*0140*/  IMAD R7, R12, UR10, R11 ;  /* 0x0000000a0c077c24 */ /* 0x001fe4000f8e020b */
[----:B---3--:R-:W-:Y:S01]  /*0150*/  IMAD R13, R0, UR7, R5 ;  /* 0x00000007000d7c24 */ /* 0x008fe2000f8e0205 */
[----:B------:R0:W-:Y:S01]  /*0160*/  STL.64 [R1+0x8], R4 ;  /* 0x0000080401007387 */ /* 0x0001e20000100a00 */
[----:B--2---:R-:W-:-:S03]  /*0170*/  IMAD R0, R7, UR9, R10 ;  /* 0x0000000907007c24 */ /* 0x004fc6000f8e020a */
[----:B------:R2:W-:Y:S01]  /*0180*/  STL.64 [R1+0x10], R10 ;  /* 0x0000100a01007387 */ /* 0x0005e20000100a00 */
[----:B------:R-:W0:Y:S01]  /*0190*/  LDCU.64 UR8, c[0x4][0x8] ;  /* 0x01000100ff0877ac */ /* 0x000e220008000a00 */
[----:B------:R-:W-:Y:S02]  /*01a0*/  IMAD R2, R13, UR4, R0 ;  /* 0x000000040d027c24 */ /* 0x000fe4000f8e0200 */
[----:B------:R2:W-:Y:S01]  /*01b0*/  STL.64 [R1+0x18], R12 ;  /* 0x0000180c01007387 */ /* 0x0005e20000100a00 */
[----:B-1----:R-:W-:-:S03]  /*01c0*/  IADD3 R6, P0, PT, R1, UR5, RZ ;  /* 0x0000000501067c10 */ /* 0x002fc6000ff1e0ff */
[----:B------:R2:W-:Y:S01]  /*01d0*/  STL [R1+0x20], R0 ;  /* 0x0000200001007387 */ /* 0x0005e20000100800 */
[----:B------:R-:W-:-:S03]  /*01e0*/  IADD3.X R7, PT, PT, RZ, UR6, RZ, P0, !PT ;  /* 0x00000006ff077c10 */ /* 0x000fc600087fe4ff */
[----:B------:R2:W-:Y:S01]  /*01f0*/  STL.64 [R1], R2 ;  /* 0x0000000201007387 */ /* 0x0005e20000100a00 */
[----:B0-----:R-:W-:Y:S02]  /*0200*/  MOV R4, UR8 ;  /* 0x0000000800047c02 */ /* 0x001fe40008000f00 */
[----:B----4-:R-:W-:-:S07]  /*0210*/  MOV R5, UR9 ;  /* 0x0000000900057c02 */ /* 0x010fce0008000f00 */
[----:B------:R-:W-:-:S07]  /*0220*/  LEPC R20, `(.L_x_0) ;  /* 0x000000001014794e */ /* 0x000fce0000000000 */
[----:B--2---:R-:W-:Y:S05]  /*0230*/  CALL.ABS.NOINC R8 ;  /* 0x0000000008007343 */ /* 0x004fea0003c00000 */
.L_x_0:
[----:B------:R-:W-:Y:S05]  /*0240*/  EXIT ;  /* 0x000000000000794d */ /* 0x000fea0003800000 */
.L_x_1:
[----:B------:R-:W-:-:S00]  /*0250*/  BRA `(.L_x_1) ;  /* 0xfffffffc00fc7947 */ /* 0x000fc0000383ffff */
[----:B------:R-:W-:-:S00]  /*0260*/  NOP ;  /* 0x0000000000007918 */ /* 0x000fc00000000000 */
        /* <DEDUP_REMOVED lines=9> */
.L_x_2:


//--------------------- .nv.global.init           --------------------------
	.section	.nv.global.init,"aw",@progbits
.nv.global.init:
	.type		$str,@object
	.size		$str,(.L_0 - $str)
$str:
        /*0000*/ 	.byte	0x50, 0x65, 0x72, 0x73, 0x6f, 0x6e, 0x20, 0x25, 0x64, 0x20, 0x7c, 0x20, 0x42, 0x75, 0x69, 0x6c
        /*0010*/ 	.byte	0x64, 0x69, 0x6e, 0x67, 0x2d, 0x46, 0x6c, 0x6f, 0x6f, 0x72, 0x2d, 0x41, 0x70, 0x74, 0x28, 0x25
        /*0020*/ 	.byte	0x64, 0x2c, 0x25, 0x64, 0x2c, 0x25, 0x64, 0x29, 0x20, 0x7c, 0x20, 0x52, 0x6f, 0x6f, 0x6d, 0x2d
        /*0030*/ 	.byte	0x50, 0x6f, 0x73, 0x69, 0x74, 0x69, 0x6f, 0x6e, 0x28, 0x25, 0x64, 0x2c, 0x25, 0x64, 0x2c, 0x25
        /*0040*/ 	.byte	0x64, 0x29, 0x20, 0x7c, 0x20, 0x41, 0x70, 0x61, 0x72, 0x74, 0x6d, 0x65, 0x6e, 0x74, 0x23, 0x25
        /*0050*/ 	.byte	0x64, 0x20, 0x7c, 0x20, 0x52, 0x6f, 0x6f, 0x6d, 0x23, 0x25, 0x64, 0x0a, 0x00
.L_0:


//--------------------- .nv.shared.reserved.0     --------------------------
	.section	.nv.shared.reserved.0,"aw",@nobits
	.weak		__nv_reservedSMEM_offset_0_alias
	.size		__nv_reservedSMEM_offset_0_alias, 0, 64
	.other		__nv_reservedSMEM_offset_0_alias,@"STO_CUDA_RESERVED_SHARED STV_DEFAULT"
__nv_reservedSMEM_offset_0_alias:
	.zero		0
	.zero		64


//--------------------- .nv.constant0._Z27visualizeThreadOrganizationv --------------------------
	.section	.nv.constant0._Z27visualizeThreadOrganizationv,"a",@progbits
	.sectionflags	@""
	.align	4
.nv.constant0._Z27visualizeThreadOrganizationv:
	.zero		896


//--------------------- SYMBOLS --------------------------

	.type		.nv.reservedSmem.offset0,@object
	.size		.nv.reservedSmem.offset0,0x4
	.type		vprintf,@function
